//
// Generated by NVIDIA NVVM Compiler
//
// Compiler Build ID: CL-36424714
// Cuda compilation tools, release 13.0, V13.0.88
// Based on NVVM 20.0.0
//

.version 9.0
.target sm_100
.address_size 64

	// .globl	_Z13cudaMatrixMulPiS_S_

.visible .entry _Z13cudaMatrixMulPiS_S_(
	.param .u64 .ptr .align 1 _Z13cudaMatrixMulPiS_S__param_0,
	.param .u64 .ptr .align 1 _Z13cudaMatrixMulPiS_S__param_1,
	.param .u64 .ptr .align 1 _Z13cudaMatrixMulPiS_S__param_2
)
{
	.reg .pred 	%p<6>;
	.reg .b32 	%r<67>;
	.reg .b64 	%rd<21>;

	ld.param.u64 	%rd4, [_Z13cudaMatrixMulPiS_S__param_0];
	ld.param.u64 	%rd5, [_Z13cudaMatrixMulPiS_S__param_1];
	ld.param.u64 	%rd6, [_Z13cudaMatrixMulPiS_S__param_2];
	cvta.to.global.u64 	%rd1, %rd5;
	cvta.to.global.u64 	%rd2, %rd4;
	cvta.to.global.u64 	%rd7, %rd6;
	mov.u32 	%r1, %tid.x;
	mov.u32 	%r34, %tid.y;
	mov.u32 	%r2, %ctaid.x;
	mov.u32 	%r35, %ctaid.y;
	mov.u32 	%r3, %ntid.x;
	mad.lo.s32 	%r57, %r2, %r3, %r1;
	mov.u32 	%r36, %ntid.y;
	mad.lo.s32 	%r5, %r35, %r36, %r34;
	mov.u32 	%r37, %nctaid.y;
	mul.lo.s32 	%r38, %r37, %r36;
	mad.lo.s32 	%r39, %r38, %r5, %r57;
	mul.wide.u32 	%rd8, %r39, 4;
	add.s64 	%rd3, %rd7, %rd8;
	mov.b32 	%r40, 0;
	st.global.u32 	[%rd3], %r40;
	mov.u32 	%r6, %nctaid.x;
	mul.lo.s32 	%r7, %r3, %r6;
	setp.eq.s32 	%p1, %r7, 0;
	@%p1 bra 	$L__BB0_7;
	mul.lo.s32 	%r8, %r7, %r5;
	and.b32  	%r9, %r7, 3;
	setp.lt.u32 	%p2, %r7, 4;
	mov.b32 	%r61, 0;
	mov.u32 	%r62, %r61;
	@%p2 bra 	$L__BB0_4;
	and.b32  	%r62, %r7, -4;
	neg.s32 	%r59, %r62;
	shl.b32 	%r12, %r7, 2;
	mov.b32 	%r61, 0;
	mul.wide.s32 	%rd13, %r7, 4;
	mov.u32 	%r58, %r8;
$L__BB0_3:
	mul.wide.s32 	%rd9, %r58, 4;
	add.s64 	%rd10, %rd2, %rd9;
	ld.global.u32 	%r43, [%rd10];
	mul.wide.s32 	%rd11, %r57, 4;
	add.s64 	%rd12, %rd1, %rd11;
	ld.global.u32 	%r44, [%rd12];
	mad.lo.s32 	%r45, %r44, %r43, %r61;
	st.global.u32 	[%rd3], %r45;
	ld.global.u32 	%r46, [%rd10+4];
	add.s64 	%rd14, %rd12, %rd13;
	ld.global.u32 	%r47, [%rd14];
	mad.lo.s32 	%r48, %r47, %r46, %r45;
	st.global.u32 	[%rd3], %r48;
	ld.global.u32 	%r49, [%rd10+8];
	add.s64 	%rd15, %rd14, %rd13;
	ld.global.u32 	%r50, [%rd15];
	mad.lo.s32 	%r51, %r50, %r49, %r48;
	st.global.u32 	[%rd3], %r51;
	ld.global.u32 	%r52, [%rd10+12];
	add.s64 	%rd16, %rd15, %rd13;
	ld.global.u32 	%r53, [%rd16];
	mad.lo.s32 	%r61, %r53, %r52, %r51;
	st.global.u32 	[%rd3], %r61;
	add.s32 	%r59, %r59, 4;
	add.s32 	%r58, %r58, 4;
	add.s32 	%r57, %r57, %r12;
	setp.ne.s32 	%p3, %r59, 0;
	@%p3 bra 	$L__BB0_3;
$L__BB0_4:
	setp.eq.s32 	%p4, %r9, 0;
	@%p4 bra 	$L__BB0_7;
	mad.lo.s32 	%r54, %r6, %r62, %r2;
	mad.lo.s32 	%r65, %r3, %r54, %r1;
	add.s32 	%r64, %r62, %r8;
	neg.s32 	%r63, %r9;
$L__BB0_6:
	.pragma "nounroll";
	mul.wide.s32 	%rd17, %r64, 4;
	add.s64 	%rd18, %rd2, %rd17;
	ld.global.u32 	%r55, [%rd18];
	mul.wide.s32 	%rd19, %r65, 4;
	add.s64 	%rd20, %rd1, %rd19;
	ld.global.u32 	%r56, [%rd20];
	mad.lo.s32 	%r61, %r56, %r55, %r61;
	st.global.u32 	[%rd3], %r61;
	add.s32 	%r65, %r65, %r7;
	add.s32 	%r64, %r64, 1;
	add.s32 	%r63, %r63, 1;
	setp.ne.s32 	%p5, %r63, 0;
	@%p5 bra 	$L__BB0_6;
$L__BB0_7:
	ret;

}


// ===== COMPILED SASS (sm_100) =====

	.target	sm_100

	.elftype	@"ET_EXEC"


//--------------------- .note.nv.tkinfo           --------------------------
	.section	.note.nv.tkinfo,"",@"SHT_NOTE"
	.sectionflags	@"SHF_NOTE_NV_TKINFO"
	.tkinfo
        /*0018*/ 	.word	0x00000002
        /*0030*/ 	.string	""
        /*0030*/ 	.string	"ptxas"
        /*0030*/ 	.string	"Cuda compilation tools, release 13.0, V13.0.88"
        /*0030*/ 	.string	"Build cuda_13.0.r13.0/compiler.36424714_0"
        /*0030*/ 	.string	"-arch sm_100 -m 64 "



//--------------------- .note.nv.cuinfo           --------------------------
	.section	.note.nv.cuinfo,"",@"SHT_NOTE"
	.sectionflags	@"SHF_NOTE_NV_CUINFO"
        /*0018*/ 	.short	0x0002
        /*001a*/ 	.short	0x0064
        /*001c*/ 	.short	0x0082
	.zero		2


//--------------------- .nv.info                  --------------------------
	.section	.nv.info,"",@"SHT_CUDA_INFO"
	.align	4


	//----- nvinfo : EIATTR_REGCOUNT
	.align		4
        /*0000*/ 	.byte	0x04, 0x2f
        /*0002*/ 	.short	(.L_1 - .L_0)
	.align		4
.L_0:
        /*0004*/ 	.word	index@(_Z13cudaMatrixMulPiS_S_)
        /*0008*/ 	.word	0x00000020


	//----- nvinfo : EIATTR_FRAME_SIZE
	.align		4
.L_1:
        /*000c*/ 	.byte	0x04, 0x11
        /*000e*/ 	.short	(.L_3 - .L_2)
	.align		4
.L_2:
        /*0010*/ 	.word	index@(_Z13cudaMatrixMulPiS_S_)
        /*0014*/ 	.word	0x00000000


	//----- nvinfo : EIATTR_MIN_STACK_SIZE
	.align		4
.L_3:
        /*0018*/ 	.byte	0x04, 0x12
        /*001a*/ 	.short	(.L_5 - .L_4)
	.align		4
.L_4:
        /*001c*/ 	.word	index@(_Z13cudaMatrixMulPiS_S_)
        /*0020*/ 	.word	0x00000000
.L_5:


//--------------------- .nv.compat                --------------------------
	.section	.nv.compat,"",@"SHT_CUDA_COMPAT_INFO"
	.align	4
        /*0000*/ 	.byte	0x02, 0x09, 0x00, 0x00, 0x02, 0x02, 0x01, 0x00, 0x02, 0x05, 0x05, 0x00, 0x03, 0x07, 0x01, 0x01
        /*0010*/ 	.byte	0x02, 0x03, 0x00, 0x00, 0x02, 0x06, 0x01, 0x00, 0x04, 0x0b, 0x08, 0x00, 0x09, 0x00, 0x00, 0x00
        /*0020*/ 	.byte	0x00, 0x00, 0x00, 0x00


//--------------------- .nv.info._Z13cudaMatrixMulPiS_S_ --------------------------
	.section	.nv.info._Z13cudaMatrixMulPiS_S_,"",@"SHT_CUDA_INFO"
	.sectionflags	@""
	.align	4


	//----- nvinfo : EIATTR_CUDA_API_VERSION
	.align		4
        /*0000*/ 	.byte	0x04, 0x37
        /*0002*/ 	.short	(.L_7 - .L_6)
.L_6:
        /*0004*/ 	.word	0x00000082


	//----- nvinfo : EIATTR_KPARAM_INFO
	.align		4
.L_7:
        /*0008*/ 	.byte	0x04, 0x17
        /*000a*/ 	.short	(.L_9 - .L_8)
.L_8:
        /*000c*/ 	.word	0x00000000
        /*0010*/ 	.short	0x0002
        /*0012*/ 	.short	0x0010
        /*0014*/ 	.byte	0x00, 0xf5, 0x21, 0x00


	//----- nvinfo : EIATTR_KPARAM_INFO
	.align		4
.L_9:
        /*0018*/ 	.byte	0x04, 0x17
        /*001a*/ 	.short	(.L_11 - .L_10)
.L_10:
        /*001c*/ 	.word	0x00000000
        /*0020*/ 	.short	0x0001
        /*0022*/ 	.short	0x0008
        /*0024*/ 	.byte	0x00, 0xf5, 0x21, 0x00


	//----- nvinfo : EIATTR_KPARAM_INFO
	.align		4
.L_11:
        /*0028*/ 	.byte	0x04, 0x17
        /*002a*/ 	.short	(.L_13 - .L_12)
.L_12:
        /*002c*/ 	.word	0x00000000
        /*0030*/ 	.short	0x0000
        /*0032*/ 	.short	0x0000
        /*0034*/ 	.byte	0x00, 0xf5, 0x21, 0x00


	//----- nvinfo : EIATTR_SPARSE_MMA_MASK
	.align		4
.L_13:
        /*0038*/ 	.byte	0x03, 0x50
        /*003a*/ 	.short	0x0000


	//----- nvinfo : EIATTR_MAXREG_COUNT
	.align		4
        /*003c*/ 	.byte	0x03, 0x1b
        /*003e*/ 	.short	0x00ff


	//----- nvinfo : EIATTR_MERCURY_ISA_VERSION
	.align		4
        /*0040*/ 	.byte	0x03, 0x5f
        /*0042*/ 	.short	0x0101


	//----- nvinfo : EIATTR_VRC_CTA_INIT_COUNT
	.align		4
        /*0044*/ 	.byte	0x02, 0x4a
	.zero		1
	.zero		1


	//----- nvinfo : EIATTR_EXIT_INSTR_OFFSETS
	.align		4
        /*0048*/ 	.byte	0x04, 0x1c
        /*004a*/ 	.short	(.L_15 - .L_14)


	//   ....[0]....
.L_14:
        /*004c*/ 	.word	0x00000130


	//   ....[1]....
        /*0050*/ 	.word	0x00000da0


	//   ....[2]....
        /*0054*/ 	.word	0x00000ec0


	//----- nvinfo : EIATTR_CBANK_PARAM_SIZE
	.align		4
.L_15:
        /*0058*/ 	.byte	0x03, 0x19
        /*005a*/ 	.short	0x0018


	//----- nvinfo : EIATTR_PARAM_CBANK
	.align		4
        /*005c*/ 	.byte	0x04, 0x0a
        /*005e*/ 	.short	(.L_17 - .L_16)
	.align		4
.L_16:
        /*0060*/ 	.word	index@(.nv.constant0._Z13cudaMatrixMulPiS_S_)
        /*0064*/ 	.short	0x0380
        /*0066*/ 	.short	0x0018


	//----- nvinfo : EIATTR_SW_WAR
	.align		4
.L_17:
        /*0068*/ 	.byte	0x04, 0x36
        /*006a*/ 	.short	(.L_19 - .L_18)
.L_18:
        /*006c*/ 	.word	0x00000008
.L_19:


//--------------------- .nv.callgraph             --------------------------
	.section	.nv.callgraph,"",@"SHT_CUDA_CALLGRAPH"
	.align	4
	.sectionentsize	8
	.align		4
        /*0000*/ 	.word	0x00000000
	.align		4
        /*0004*/ 	.word	0xffffffff
	.align		4
        /*0008*/ 	.word	0x00000000
	.align		4
        /*000c*/ 	.word	0xfffffffe
	.align		4
        /*0010*/ 	.word	0x00000000
	.align		4
        /*0014*/ 	.word	0xfffffffd
	.align		4
        /*0018*/ 	.word	0x00000000
	.align		4
        /*001c*/ 	.word	0xfffffffc


//--------------------- .text._Z13cudaMatrixMulPiS_S_ --------------------------
	.section	.text._Z13cudaMatrixMulPiS_S_,"ax",@progbits
	.align	128
        .global         _Z13cudaMatrixMulPiS_S_
        .type           _Z13cudaMatrixMulPiS_S_,@function
        .size           _Z13cudaMatrixMulPiS_S_,(.L_x_7 - _Z13cudaMatrixMulPiS_S_)
        .other          _Z13cudaMatrixMulPiS_S_,@"STO_CUDA_ENTRY STV_DEFAULT"
_Z13cudaMatrixMulPiS_S_:
.text._Z13cudaMatrixMulPiS_S_:
[----:B------:R-:W-:Y:S01]  /*0000*/  LDC R1, c[0x0][0x37c] ;  /* 0x0000df00ff017b82 */ /* 0x000fe20000000800 */
[----:B------:R-:W0:Y:S07]  /*0010*/  S2R R5, SR_TID.Y ;  /* 0x0000000000057919 */ /* 0x000e2e0000002200 */
[----:B------:R-:W1:Y:S01]  /*0020*/  LDC R3, c[0x0][0x360] ;  /* 0x0000d800ff037b82 */ /* 0x000e620000000800 */
[----:B------:R-:W2:Y:S01]  /*0030*/  LDCU.64 UR4, c[0x0][0x358] ;  /* 0x00006b00ff0477ac */ /* 0x000ea20008000a00 */
[----:B------:R-:W1:Y:S06]  /*0040*/  S2R R0, SR_TID.X ;  /* 0x0000000000007919 */ /* 0x000e6c0000002100 */
[----:B------:R-:W0:Y:S08]  /*0050*/  S2UR UR7, SR_CTAID.Y ;  /* 0x00000000000779c3 */ /* 0x000e300000002600 */
[----:B------:R-:W0:Y:S01]  /*0060*/  LDC R4, c[0x0][0x364] ;  /* 0x0000d900ff047b82 */ /* 0x000e220000000800 */
[----:B------:R-:W3:Y:S07]  /*0070*/  LDCU UR8, c[0x0][0x374] ;  /* 0x00006e80ff0877ac */ /* 0x000eee0008000800 */
[----:B------:R-:W1:Y:S08]  /*0080*/  S2UR UR6, SR_CTAID.X ;  /* 0x00000000000679c3 */ /* 0x000e700000002500 */
[----:B------:R-:W4:Y:S08]  /*0090*/  LDC R2, c[0x0][0x370] ;  /* 0x0000dc00ff027b82 */ /* 0x000f300000000800 */
[----:B------:R-:W5:Y:S01]  /*00a0*/  LDC.64 R10, c[0x0][0x390] ;  /* 0x0000e400ff0a7b82 */ /* 0x000f620000000a00 */
[----:B0-----:R-:W-:-:S02]  /*00b0*/  IMAD R5, R4, UR7, R5 ;  /* 0x0000000704057c24 */ /* 0x001fc4000f8e0205 */
[----:B---3--:R-:W-:Y:S02]  /*00c0*/  IMAD R4, R4, UR8, RZ ;  /* 0x0000000804047c24 */ /* 0x008fe4000f8e02ff */
[----:B-1----:R-:W-:-:S04]  /*00d0*/  IMAD R25, R3, UR6, R0 ;  /* 0x0000000603197c24 */ /* 0x002fc8000f8e0200 */
[----:B------:R-:W-:Y:S02]  /*00e0*/  IMAD R7, R5, R4, R25 ;  /* 0x0000000405077224 */ /* 0x000fe400078e0219 */
[----:B----4-:R-:W-:-:S05]  /*00f0*/  IMAD R4, R3, R2, RZ ;  /* 0x0000000203047224 */ /* 0x010fca00078e02ff */
[----:B------:R-:W-:Y:S01]  /*0100*/  ISETP.NE.AND P0, PT, R4, RZ, PT ;  /* 0x000000ff0400720c */ /* 0x000fe20003f05270 */
[----:B-----5:R-:W-:-:S05]  /*0110*/  IMAD.WIDE.U32 R10, R7, 0x4, R10 ;  /* 0x00000004070a7825 */ /* 0x020fca00078e000a */
[----:B--2---:R0:W-:Y:S07]  /*0120*/  STG.E desc[UR4][R10.64], RZ ;  /* 0x000000ff0a007986 */ /* 0x0041ee000c101904 */
[----:B------:R-:W-:Y:S05]  /*0130*/  @!P0 EXIT ;  /* 0x000000000000894d */ /* 0x000fea0003800000 */
[C---:B------:R-:W-:Y:S01]  /*0140*/  ISETP.GE.U32.AND P0, PT, R4.reuse, 0x4, PT ;  /* 0x000000040400780c */ /* 0x040fe20003f06070 */
[----:B------:R-:W-:Y:S02]  /*0150*/  HFMA2 R21, -RZ, RZ, 0, 0 ;  /* 0x00000000ff157431 */ /* 0x000fe400000001ff */
[----:B------:R-:W-:Y:S01]  /*0160*/  IMAD R5, R5, R4, RZ ;  /* 0x0000000405057224 */ /* 0x000fe200078e02ff */
[----:B------:R-:W-:Y:S02]  /*0170*/  LOP3.LUT R6, R4, 0x3, RZ, 0xc0, !PT ;  /* 0x0000000304067812 */ /* 0x000fe400078ec0ff */
[----:B------:R-:W-:-:S07]  /*0180*/  MOV R8, RZ ;  /* 0x000000ff00087202 */ /* 0x000fce0000000f00 */
[----:B------:R-:W-:Y:S05]  /*0190*/  @!P0 BRA `(.L_x_0) ;  /* 0x0000000800fc8947 */ /* 0x000fea0003800000 */
[----:B------:R-:W-:Y:S02]  /*01a0*/  LOP3.LUT R8, R4, 0xfffffffc, RZ, 0xc0, !PT ;  /* 0xfffffffc04087812 */ /* 0x000fe400078ec0ff */
[----:B------:R-:W-:Y:S02]  /*01b0*/  MOV R21, RZ ;  /* 0x000000ff00157202 */ /* 0x000fe40000000f00 */
[----:B------:R-:W-:Y:S02]  /*01c0*/  IADD3 R7, PT, PT, -R8, RZ, RZ ;  /* 0x000000ff08077210 */ /* 0x000fe40007ffe1ff */
[----:B------:R-:W-:Y:S02]  /*01d0*/  MOV R9, R5 ;  /* 0x0000000500097202 */ /* 0x000fe40000000f00 */
[----:B------:R-:W-:-:S13]  /*01e0*/  ISETP.GE.AND P0, PT, R7, RZ, PT ;  /* 0x000000ff0700720c */ /* 0x000fda0003f06270 */
[----:B------:R-:W-:Y:S05]  /*01f0*/  @P0 BRA `(.L_x_1) ;  /* 0x0000000800740947 */ /* 0x000fea0003800000 */
[----:B------:R-:W-:Y:S02]  /*0200*/  IADD3 R12, PT, PT, -R7, RZ, RZ ;  /* 0x000000ff070c7210 */ /* 0x000fe40007ffe1ff */
[----:B------:R-:W-:Y:S02]  /*0210*/  PLOP3.LUT P0, PT, PT, PT, PT, 0x80, 0x8 ;  /* 0x000000000008781c */ /* 0x000fe40003f0f070 */
[----:B------:R-:W-:-:S13]  /*0220*/  ISETP.GT.AND P1, PT, R12, 0xc, PT ;  /* 0x0000000c0c00780c */ /* 0x000fda0003f24270 */
[----:B------:R-:W-:Y:S05]  /*0230*/  @!P1 BRA `(.L_x_2) ;  /* 0x0000000400889947 */ /* 0x000fea0003800000 */
[----:B------:R-:W-:-:S13]  /*0240*/  PLOP3.LUT P0, PT, PT, PT, PT, 0x8, 0x80 ;  /* 0x000000000080781c */ /* 0x000fda0003f0e170 */
.L_x_3:
[----:B------:R-:W1:Y:S08]  /*0250*/  LDC.64 R14, c[0x0][0x380] ;  /* 0x0000e000ff0e7b82 */ /* 0x000e700000000a00 */
[----:B--2---:R-:W2:Y:S01]  /*0260*/  LDC.64 R12, c[0x0][0x388] ;  /* 0x0000e200ff0c7b82 */ /* 0x004ea20000000a00 */
[----:B-1----:R-:W-:-:S05]  /*0270*/  IMAD.WIDE R18, R9, 0x4, R14 ;  /* 0x0000000409127825 */ /* 0x002fca00078e020e */
[----:B------:R-:W3:Y:S01]  /*0280*/  LDG.E R20, desc[UR4][R18.64] ;  /* 0x0000000412147981 */ /* 0x000ee2000c1e1900 */
[----:B--2---:R-:W-:-:S05]  /*0290*/  IMAD.WIDE R16, R25, 0x4, R12 ;  /* 0x0000000419107825 */ /* 0x004fca00078e020c */
[----:B------:R-:W3:Y:S02]  /*02a0*/  LDG.E R22, desc[UR4][R16.64] ;  /* 0x0000000410167981 */ /* 0x000ee4000c1e1900 */
[----:B---3--:R-:W-:Y:S02]  /*02b0*/  IMAD R27, R20, R22, R21 ;  /* 0x00000016141b7224 */ /* 0x008fe400078e0215 */
[----:B------:R-:W-:-:S03]  /*02c0*/  IMAD.WIDE R22, R4, 0x4, R16 ;  /* 0x0000000404167825 */ /* 0x000fc600078e0210 */
[----:B------:R1:W-:Y:S04]  /*02d0*/  STG.E desc[UR4][R10.64], R27 ;  /* 0x0000001b0a007986 */ /* 0x0003e8000c101904 */
[----:B------:R-:W2:Y:S04]  /*02e0*/  LDG.E R20, desc[UR4][R18.64+0x4] ;  /* 0x0000040412147981 */ /* 0x000ea8000c1e1900 */
[----:B------:R-:W2:Y:S02]  /*02f0*/  LDG.E R21, desc[UR4][R22.64] ;  /* 0x0000000416157981 */ /* 0x000ea4000c1e1900 */
[----:B--2---:R-:W-:-:S02]  /*0300*/  IMAD R29, R20, R21, R27 ;  /* 0x00000015141d7224 */ /* 0x004fc400078e021b */
[----:B------:R-:W-:-:S03]  /*0310*/  IMAD.WIDE R20, R4, 0x4, R22 ;  /* 0x0000000404147825 */ /* 0x000fc600078e0216 */
[----:B------:R2:W-:Y:S04]  /*0320*/  STG.E desc[UR4][R10.64], R29 ;  /* 0x0000001d0a007986 */ /* 0x0005e8000c101904 */
[----:B------:R-:W3:Y:S04]  /*0330*/  LDG.E R24, desc[UR4][R18.64+0x8] ;  /* 0x0000080412187981 */ /* 0x000ee8000c1e1900 */
[----:B------:R-:W3:Y:S01]  /*0340*/  LDG.E R26, desc[UR4][R20.64] ;  /* 0x00000004141a7981 */ /* 0x000ee2000c1e1900 */
[----:B------:R-:W-:-:S04]  /*0350*/  IMAD.WIDE R16, R4, 0x4, R20 ;  /* 0x0000000404107825 */ /* 0x000fc800078e0214 */
[----:B---3--:R-:W-:-:S05]  /*0360*/  IMAD R26, R24, R26, R29 ;  /* 0x0000001a181a7224 */ /* 0x008fca00078e021d */
[----:B------:R3:W-:Y:S04]  /*0370*/  STG.E desc[UR4][R10.64], R26 ;  /* 0x0000001a0a007986 */ /* 0x0007e8000c101904 */
[----:B------:R-:W4:Y:S04]  /*0380*/  LDG.E R24, desc[UR4][R18.64+0xc] ;  /* 0x00000c0412187981 */ /* 0x000f28000c1e1900 */
[----:B------:R-:W4:Y:S01]  /*0390*/  LDG.E R17, desc[UR4][R16.64] ;  /* 0x0000000410117981 */ /* 0x000f22000c1e1900 */
[----:B------:R-:W-:Y:S02]  /*03a0*/  IADD3 R23, PT, PT, R9, 0x4, RZ ;  /* 0x0000000409177810 */ /* 0x000fe40007ffe0ff */
[----:B-1----:R-:W-:-:S03]  /*03b0*/  LEA R27, R4, R25, 0x2 ;  /* 0x00000019041b7211 */ /* 0x002fc600078e10ff */
[----:B------:R-:W-:-:S04]  /*03c0*/  IMAD.WIDE R22, R23, 0x4, R14 ;  /* 0x0000000417167825 */ /* 0x000fc800078e020e */
[----:B----4-:R-:W-:Y:S02]  /*03d0*/  IMAD R28, R24, R17, R26 ;  /* 0x00000011181c7224 */ /* 0x010fe400078e021a */
[----:B------:R-:W-:-:S03]  /*03e0*/  IMAD.WIDE R24, R27, 0x4, R12 ;  /* 0x000000041b187825 */ /* 0x000fc600078e020c */
[----:B------:R-:W-:Y:S04]  /*03f0*/  STG.E desc[UR4][R10.64], R28 ;  /* 0x0000001c0a007986 */ /* 0x000fe8000c101904 */
[----:B------:R-:W2:Y:S04]  /*0400*/  LDG.E R21, desc[UR4][R22.64] ;  /* 0x0000000416157981 */ /* 0x000ea8000c1e1900 */
[----:B------:R-:W2:Y:S01]  /*0410*/  LDG.E R20, desc[UR4][R24.64] ;  /* 0x0000000418147981 */ /* 0x000ea2000c1e1900 */
[----:B------:R-:W-:-:S04]  /*0420*/  IMAD.WIDE R18, R4, 0x4, R24 ;  /* 0x0000000404127825 */ /* 0x000fc800078e0218 */
[----:B--2---:R-:W-:-:S05]  /*0430*/  IMAD R29, R21, R20, R28 ;  /* 0x00000014151d7224 */ /* 0x004fca00078e021c */
[----:B------:R1:W-:Y:S04]  /*0440*/  STG.E desc[UR4][R10.64], R29 ;  /* 0x0000001d0a007986 */ /* 0x0003e8000c101904 */
[----:B------:R-:W2:Y:S04]  /*0450*/  LDG.E R16, desc[UR4][R22.64+0x4] ;  /* 0x0000040416107981 */ /* 0x000ea8000c1e1900 */
[----:B------:R-:W2:Y:S01]  /*0460*/  LDG.E R17, desc[UR4][R18.64] ;  /* 0x0000000412117981 */ /* 0x000ea2000c1e1900 */
[----:B------:R-:W-:-:S04]  /*0470*/  IMAD.WIDE R20, R4, 0x4, R18 ;  /* 0x0000000404147825 */ /* 0x000fc800078e0212 */
[----:B--2---:R-:W-:-:S05]  /*0480*/  IMAD R17, R16, R17, R29 ;  /* 0x0000001110117224 */ /* 0x004fca00078e021d */
[----:B------:R2:W-:Y:S04]  /*0490*/  STG.E desc[UR4][R10.64], R17 ;  /* 0x000000110a007986 */ /* 0x0005e8000c101904 */
[----:B------:R-:W4:Y:S04]  /*04a0*/  LDG.E R16, desc[UR4][R22.64+0x8] ;  /* 0x0000080416107981 */ /* 0x000f28000c1e1900 */
[----:B---3--:R-:W4:Y:S01]  /*04b0*/  LDG.E R26, desc[UR4][R20.64] ;  /* 0x00000004141a7981 */ /* 0x008f22000c1e1900 */
[----:B------:R-:W-:-:S04]  /*04c0*/  IMAD.WIDE R24, R4, 0x4, R20 ;  /* 0x0000000404187825 */ /* 0x000fc800078e0214 */
[----:B----4-:R-:W-:-:S05]  /*04d0*/  IMAD R26, R16, R26, R17 ;  /* 0x0000001a101a7224 */ /* 0x010fca00078e0211 */
[----:B------:R3:W-:Y:S04]  /*04e0*/  STG.E desc[UR4][R10.64], R26 ;  /* 0x0000001a0a007986 */ /* 0x0007e8000c101904 */
[----:B-1----:R-:W4:Y:S04]  /*04f0*/  LDG.E R29, desc[UR4][R22.64+0xc] ;  /* 0x00000c04161d7981 */ /* 0x002f28000c1e1900 */
[----:B------:R-:W4:Y:S01]  /*0500*/  LDG.E R24, desc[UR4][R24.64] ;  /* 0x0000000418187981 */ /* 0x000f22000c1e1900 */
[----:B------:R-:W-:Y:S02]  /*0510*/  IADD3 R19, PT, PT, R9, 0x8, RZ ;  /* 0x0000000809137810 */ /* 0x000fe40007ffe0ff */
[----:B------:R-:W-:-:S03]  /*0520*/  LEA R27, R4, R27, 0x2 ;  /* 0x0000001b041b7211 */ /* 0x000fc600078e10ff */
[----:B--2---:R-:W-:-:S04]  /*0530*/  IMAD.WIDE R16, R19, 0x4, R14 ;  /* 0x0000000413107825 */ /* 0x004fc800078e020e */
[----:B------:R-:W-:-:S04]  /*0540*/  IMAD.WIDE R18, R27, 0x4, R12 ;  /* 0x000000041b127825 */ /* 0x000fc800078e020c */
[----:B----4-:R-:W-:-:S05]  /*0550*/  IMAD R29, R29, R24, R26 ;  /* 0x000000181d1d7224 */ /* 0x010fca00078e021a */
[----:B------:R1:W-:Y:S04]  /*0560*/  STG.E desc[UR4][R10.64], R29 ;  /* 0x0000001d0a007986 */ /* 0x0003e8000c101904 */
[----:B------:R-:W3:Y:S04]  /*0570*/  LDG.E R20, desc[UR4][R16.64] ;  /* 0x0000000410147981 */ /* 0x000ee8000c1e1900 */
[----:B------:R-:W3:Y:S02]  /*0580*/  LDG.E R21, desc[UR4][R18.64] ;  /* 0x0000000412157981 */ /* 0x000ee4000c1e1900 */
[----:B---3--:R-:W-:-:S02]  /*0590*/  IMAD R26, R20, R21, R29 ;  /* 0x00000015141a7224 */ /* 0x008fc400078e021d */
[----:B------:R-:W-:-:S03]  /*05a0*/  IMAD.WIDE R20, R4, 0x4, R18 ;  /* 0x0000000404147825 */ /* 0x000fc600078e0212 */
[----:B------:R2:W-:Y:S04]  /*05b0*/  STG.E desc[UR4][R10.64], R26 ;  /* 0x0000001a0a007986 */ /* 0x0005e8000c101904 */
[----:B------:R-:W3:Y:S04]  /*05c0*/  LDG.E R23, desc[UR4][R16.64+0x4] ;  /* 0x0000040410177981 */ /* 0x000ee8000c1e1900 */
[----:B------:R-:W3:Y:S02]  /*05d0*/  LDG.E R22, desc[UR4][R20.64] ;  /* 0x0000000414167981 */ /* 0x000ee4000c1e1900 */
[----:B---3--:R-:W-:-:S02]  /*05e0*/  IMAD R24, R23, R22, R26 ;  /* 0x0000001617187224 */ /* 0x008fc400078e021a */
[----:B------:R-:W-:-:S03]  /*05f0*/  IMAD.WIDE R22, R4, 0x4, R20 ;  /* 0x0000000404167825 */ /* 0x000fc600078e0214 */
[----:B------:R-:W-:Y:S04]  /*0600*/  STG.E desc[UR4][R10.64], R24 ;  /* 0x000000180a007986 */ /* 0x000fe8000c101904 */
[----:B------:R-:W1:Y:S04]  /*0610*/  LDG.E R25, desc[UR4][R16.64+0x8] ;  /* 0x0000080410197981 */ /* 0x000e68000c1e1900 */
[----:B------:R-:W1:Y:S01]  /*0620*/  LDG.E R28, desc[UR4][R22.64] ;  /* 0x00000004161c7981 */ /* 0x000e62000c1e1900 */
[----:B------:R-:W-:-:S04]  /*0630*/  IMAD.WIDE R18, R4, 0x4, R22 ;  /* 0x0000000404127825 */ /* 0x000fc800078e0216 */
[----:B-1----:R-:W-:-:S05]  /*0640*/  IMAD R29, R25, R28, R24 ;  /* 0x0000001c191d7224 */ /* 0x002fca00078e0218 */
[----:B------:R-:W-:Y:S04]  /*0650*/  STG.E desc[UR4][R10.64], R29 ;  /* 0x0000001d0a007986 */ /* 0x000fe8000c101904 */
[----:B--2---:R-:W2:Y:S04]  /*0660*/  LDG.E R26, desc[UR4][R16.64+0xc] ;  /* 0x00000c04101a7981 */ /* 0x004ea8000c1e1900 */
[----:B------:R-:W2:Y:S01]  /*0670*/  LDG.E R18, desc[UR4][R18.64] ;  /* 0x0000000412127981 */ /* 0x000ea2000c1e1900 */
[----:B------:R-:W-:Y:S02]  /*0680*/  IADD3 R20, PT, PT, R9, 0xc, RZ ;  /* 0x0000000c09147810 */ /* 0x000fe40007ffe0ff */
[----:B------:R-:W-:-:S03]  /*0690*/  LEA R25, R4, R27, 0x2 ;  /* 0x0000001b04197211 */ /* 0x000fc600078e10ff */
[----:B------:R-:W-:-:S04]  /*06a0*/  IMAD.WIDE R14, R20, 0x4, R14 ;  /* 0x00000004140e7825 */ /* 0x000fc800078e020e */
        /* <DEDUP_REMOVED lines=8> */
[----:B------:R-:W3:Y:S04]  /*0730*/  LDG.E R18, desc[UR4][R14.64+0x4] ;  /* 0x000004040e127981 */ /* 0x000ee8000c1e1900 */
[----:B------:R-:W3:Y:S02]  /*0740*/  LDG.E R19, desc[UR4][R16.64] ;  /* 0x0000000410137981 */ /* 0x000ee4000c1e1900 */
[----:B---3--:R-:W-:-:S02]  /*0750*/  IMAD R27, R18, R19, R23 ;  /* 0x00000013121b7224 */ /* 0x008fc400078e0217 */
[----:B------:R-:W-:-:S03]  /*0760*/  IMAD.WIDE R18, R4, 0x4, R16 ;  /* 0x0000000404127825 */ /* 0x000fc600078e0210 */
[----:B------:R2:W-:Y:S04]  /*0770*/  STG.E desc[UR4][R10.64], R27 ;  /* 0x0000001b0a007986 */ /* 0x0005e8000c101904 */
[----:B------:R-:W3:Y:S04]  /*0780*/  LDG.E R20, desc[UR4][R14.64+0x8] ;  /* 0x000008040e147981 */ /* 0x000ee8000c1e1900 */
[----:B-1----:R-:W3:Y:S01]  /*0790*/  LDG.E R21, desc[UR4][R18.64] ;  /* 0x0000000412157981 */ /* 0x002ee2000c1e1900 */
[----:B------:R-:W-:Y:S01]  /*07a0*/  IMAD.WIDE R12, R4, 0x4, R18 ;  /* 0x00000004040c7825 */ /* 0x000fe200078e0212 */
[----:B------:R-:W-:-:S03]  /*07b0*/  IADD3 R7, PT, PT, R7, 0x10, RZ ;  /* 0x0000001007077810 */ /* 0x000fc60007ffe0ff */
[----:B---3--:R-:W-:-:S05]  /*07c0*/  IMAD R29, R20, R21, R27 ;  /* 0x00000015141d7224 */ /* 0x008fca00078e021b */
[----:B------:R2:W-:Y:S04]  /*07d0*/  STG.E desc[UR4][R10.64], R29 ;  /* 0x0000001d0a007986 */ /* 0x0005e8000c101904 */
[----:B------:R-:W3:Y:S04]  /*07e0*/  LDG.E R20, desc[UR4][R14.64+0xc] ;  /* 0x00000c040e147981 */ /* 0x000ee8000c1e1900 */
[----:B------:R-:W3:Y:S01]  /*07f0*/  LDG.E R12, desc[UR4][R12.64] ;  /* 0x000000040c0c7981 */ /* 0x000ee2000c1e1900 */
[----:B------:R-:W-:Y:S02]  /*0800*/  ISETP.GE.AND P1, PT, R7, -0xc, PT ;  /* 0xfffffff40700780c */ /* 0x000fe40003f26270 */
[----:B------:R-:W-:-:S02]  /*0810*/  IADD3 R9, PT, PT, R9, 0x10, RZ ;  /* 0x0000001009097810 */ /* 0x000fc40007ffe0ff */
[----:B------:R-:W-:Y:S01]  /*0820*/  LEA R25, R4, R25, 0x2 ;  /* 0x0000001904197211 */ /* 0x000fe200078e10ff */
[----:B---3--:R-:W-:-:S05]  /*0830*/  IMAD R21, R20, R12, R29 ;  /* 0x0000000c14157224 */ /* 0x008fca00078e021d */
[----:B------:R2:W-:Y:S03]  /*0840*/  STG.E desc[UR4][R10.64], R21 ;  /* 0x000000150a007986 */ /* 0x0005e6000c101904 */
[----:B------:R-:W-:Y:S05]  /*0850*/  @!P1 BRA `(.L_x_3) ;  /* 0xfffffff8007c9947 */ /* 0x000fea000383ffff */
.L_x_2:
[----:B------:R-:W-:-:S04]  /*0860*/  IADD3 R12, PT, PT, -R7, RZ, RZ ;  /* 0x000000ff070c7210 */ /* 0x000fc80007ffe1ff */
[----:B------:R-:W-:-:S13]  /*0870*/  ISETP.GT.AND P1, PT, R12, 0x4, PT ;  /* 0x000000040c00780c */ /* 0x000fda0003f24270 */
[----:B------:R-:W-:Y:S05]  /*0880*/  @!P1 BRA `(.L_x_4) ;  /* 0x0000000000c89947 */ /* 0x000fea0003800000 */
[----:B------:R-:W1:Y:S08]  /*0890*/  LDC.64 R12, c[0x0][0x388] ;  /* 0x0000e200ff0c7b82 */ /* 0x000e700000000a00 */
[----:B------:R-:W3:Y:S01]  /*08a0*/  LDC.64 R14, c[0x0][0x380] ;  /* 0x0000e000ff0e7b82 */ /* 0x000ee20000000a00 */
[----:B-1----:R-:W-:-:S05]  /*08b0*/  IMAD.WIDE R18, R25, 0x4, R12 ;  /* 0x0000000419127825 */ /* 0x002fca00078e020c */
[----:B------:R-:W2:Y:S01]  /*08c0*/  LDG.E R22, desc[UR4][R18.64] ;  /* 0x0000000412167981 */ /* 0x000ea2000c1e1900 */
[----:B---3--:R-:W-:-:S05]  /*08d0*/  IMAD.WIDE R16, R9, 0x4, R14 ;  /* 0x0000000409107825 */ /* 0x008fca00078e020e */
[----:B------:R-:W2:Y:S02]  /*08e0*/  LDG.E R20, desc[UR4][R16.64] ;  /* 0x0000000410147981 */ /* 0x000ea4000c1e1900 */
[----:B--2---:R-:W-:Y:S02]  /*08f0*/  IMAD R27, R20, R22, R21 ;  /* 0x00000016141b7224 */ /* 0x004fe400078e0215 */
[----:B------:R-:W-:-:S03]  /*0900*/  IMAD.WIDE R20, R4, 0x4, R18 ;  /* 0x0000000404147825 */ /* 0x000fc600078e0212 */
[----:B------:R1:W-:Y:S04]  /*0910*/  STG.E desc[UR4][R10.64], R27 ;  /* 0x0000001b0a007986 */ /* 0x0003e8000c101904 */
[----:B------:R-:W2:Y:S04]  /*0920*/  LDG.E R22, desc[UR4][R16.64+0x4] ;  /* 0x0000040410167981 */ /* 0x000ea8000c1e1900 */
[----:B------:R-:W2:Y:S02]  /*0930*/  LDG.E R23, desc[UR4][R20.64] ;  /* 0x0000000414177981 */ /* 0x000ea4000c1e1900 */
[----:B--2---:R-:W-:-:S02]  /*0940*/  IMAD R29, R22, R23, R27 ;  /* 0x00000017161d7224 */ /* 0x004fc400078e021b */
[----:B------:R-:W-:-:S03]  /*0950*/  IMAD.WIDE R22, R4, 0x4, R20 ;  /* 0x0000000404167825 */ /* 0x000fc600078e0214 */
[----:B------:R-:W-:Y:S04]  /*0960*/  STG.E desc[UR4][R10.64], R29 ;  /* 0x0000001d0a007986 */ /* 0x000fe8000c101904 */
[----:B------:R-:W2:Y:S04]  /*0970*/  LDG.E R24, desc[UR4][R16.64+0x8] ;  /* 0x0000080410187981 */ /* 0x000ea8000c1e1900 */
[----:B------:R-:W2:Y:S02]  /*0980*/  LDG.E R18, desc[UR4][R22.64] ;  /* 0x0000000416127981 */ /* 0x000ea4000c1e1900 */
[----:B--2---:R-:W-:-:S02]  /*0990*/  IMAD R24, R24, R18, R29 ;  /* 0x0000001218187224 */ /* 0x004fc400078e021d */
[----:B------:R-:W-:-:S03]  /*09a0*/  IMAD.WIDE R18, R4, 0x4, R22 ;  /* 0x0000000404127825 */ /* 0x000fc600078e0216 */
[----:B------:R-:W-:Y:S04]  /*09b0*/  STG.E desc[UR4][R10.64], R24 ;  /* 0x000000180a007986 */ /* 0x000fe8000c101904 */
[----:B-1----:R-:W2:Y:S04]  /*09c0*/  LDG.E R27, desc[UR4][R16.64+0xc] ;  /* 0x00000c04101b7981 */ /* 0x002ea8000c1e1900 */
        /* <DEDUP_REMOVED lines=17> */
[----:B------:R-:W1:Y:S04]  /*0ae0*/  LDG.E R20, desc[UR4][R14.64+0x8] ;  /* 0x000008040e147981 */ /* 0x000e68000c1e1900 */
[----:B------:R-:W1:Y:S01]  /*0af0*/  LDG.E R22, desc[UR4][R18.64] ;  /* 0x0000000412167981 */ /* 0x000e62000c1e1900 */
[----:B------:R-:W-:-:S04]  /*0b00*/  IMAD.WIDE R12, R4, 0x4, R18 ;  /* 0x00000004040c7825 */ /* 0x000fc800078e0212 */
[----:B-1----:R-:W-:-:S05]  /*0b10*/  IMAD R27, R20, R22, R23 ;  /* 0x00000016141b7224 */ /* 0x002fca00078e0217 */
[----:B------:R3:W-:Y:S04]  /*0b20*/  STG.E desc[UR4][R10.64], R27 ;  /* 0x0000001b0a007986 */ /* 0x0007e8000c101904 */
[----:B------:R-:W2:Y:S04]  /*0b30*/  LDG.E R20, desc[UR4][R14.64+0xc] ;  /* 0x00000c040e147981 */ /* 0x000ea8000c1e1900 */
[----:B------:R-:W2:Y:S01]  /*0b40*/  LDG.E R12, desc[UR4][R12.64] ;  /* 0x000000040c0c7981 */ /* 0x000ea2000c1e1900 */
[----:B------:R-:W-:Y:S02]  /*0b50*/  PLOP3.LUT P0, PT, PT, PT, PT, 0x8, 0x80 ;  /* 0x000000000080781c */ /* 0x000fe40003f0e170 */
[----:B------:R-:W-:-:S02]  /*0b60*/  IADD3 R7, PT, PT, R7, 0x8, RZ ;  /* 0x0000000807077810 */ /* 0x000fc40007ffe0ff */
[----:B------:R-:W-:Y:S02]  /*0b70*/  LEA R25, R4, R25, 0x2 ;  /* 0x0000001904197211 */ /* 0x000fe400078e10ff */
[----:B------:R-:W-:Y:S01]  /*0b80*/  IADD3 R9, PT, PT, R9, 0x8, RZ ;  /* 0x0000000809097810 */ /* 0x000fe20007ffe0ff */
[----:B--2---:R-:W-:-:S05]  /*0b90*/  IMAD R21, R20, R12, R27 ;  /* 0x0000000c14157224 */ /* 0x004fca00078e021b */
[----:B------:R3:W-:Y:S02]  /*0ba0*/  STG.E desc[UR4][R10.64], R21 ;  /* 0x000000150a007986 */ /* 0x0007e4000c101904 */
.L_x_4:
[----:B------:R-:W-:-:S13]  /*0bb0*/  ISETP.NE.OR P0, PT, R7, RZ, P0 ;  /* 0x000000ff0700720c */ /* 0x000fda0000705670 */
[----:B------:R-:W-:Y:S05]  /*0bc0*/  @!P0 BRA `(.L_x_0) ;  /* 0x0000000000708947 */ /* 0x000fea0003800000 */
.L_x_1:
[----:B------:R-:W1:Y:S08]  /*0bd0*/  LDC.64 R12, c[0x0][0x380] ;  /* 0x0000e000ff0c7b82 */ /* 0x000e700000000a00 */
[----:B----4-:R-:W4:Y:S01]  /*0be0*/  LDC.64 R14, c[0x0][0x388] ;  /* 0x0000e200ff0e7b82 */ /* 0x010f220000000a00 */
[----:B-1----:R-:W-:-:S05]  /*0bf0*/  IMAD.WIDE R12, R9, 0x4, R12 ;  /* 0x00000004090c7825 */ /* 0x002fca00078e020c */
[----:B------:R-:W2:Y:S01]  /*0c00*/  LDG.E R16, desc[UR4][R12.64] ;  /* 0x000000040c107981 */ /* 0x000ea2000c1e1900 */
[----:B----4-:R-:W-:-:S05]  /*0c10*/  IMAD.WIDE R14, R25, 0x4, R14 ;  /* 0x00000004190e7825 */ /* 0x010fca00078e020e */
[----:B------:R-:W2:Y:S02]  /*0c20*/  LDG.E R17, desc[UR4][R14.64] ;  /* 0x000000040e117981 */ /* 0x000ea4000c1e1900 */
[----:B--23--:R-:W-:Y:S02]  /*0c30*/  IMAD R21, R16, R17, R21 ;  /* 0x0000001110157224 */ /* 0x00cfe400078e0215 */
[----:B------:R-:W-:-:S03]  /*0c40*/  IMAD.WIDE R16, R4, 0x4, R14 ;  /* 0x0000000404107825 */ /* 0x000fc600078e020e */
[----:B------:R1:W-:Y:S04]  /*0c50*/  STG.E desc[UR4][R10.64], R21 ;  /* 0x000000150a007986 */ /* 0x0003e8000c101904 */
[----:B------:R-:W2:Y:S04]  /*0c60*/  LDG.E R18, desc[UR4][R12.64+0x4] ;  /* 0x000004040c127981 */ /* 0x000ea8000c1e1900 */
[----:B------:R-:W2:Y:S02]  /*0c70*/  LDG.E R19, desc[UR4][R16.64] ;  /* 0x0000000410137981 */ /* 0x000ea4000c1e1900 */
[----:B--2---:R-:W-:-:S02]  /*0c80*/  IMAD R23, R18, R19, R21 ;  /* 0x0000001312177224 */ /* 0x004fc400078e0215 */
[----:B------:R-:W-:-:S03]  /*0c90*/  IMAD.WIDE R18, R4, 0x4, R16 ;  /* 0x0000000404127825 */ /* 0x000fc600078e0210 */
[----:B------:R4:W-:Y:S04]  /*0ca0*/  STG.E desc[UR4][R10.64], R23 ;  /* 0x000000170a007986 */ /* 0x0009e8000c101904 */
[----:B------:R-:W2:Y:S04]  /*0cb0*/  LDG.E R20, desc[UR4][R12.64+0x8] ;  /* 0x000008040c147981 */ /* 0x000ea8000c1e1900 */
[----:B------:R-:W2:Y:S01]  /*0cc0*/  LDG.E R22, desc[UR4][R18.64] ;  /* 0x0000000412167981 */ /* 0x000ea2000c1e1900 */
[----:B------:R-:W-:Y:S01]  /*0cd0*/  IMAD.WIDE R14, R4, 0x4, R18 ;  /* 0x00000004040e7825 */ /* 0x000fe200078e0212 */
[----:B------:R-:W-:-:S03]  /*0ce0*/  IADD3 R7, PT, PT, R7, 0x4, RZ ;  /* 0x0000000407077810 */ /* 0x000fc60007ffe0ff */
[----:B--2---:R-:W-:-:S05]  /*0cf0*/  IMAD R27, R20, R22, R23 ;  /* 0x00000016141b7224 */ /* 0x004fca00078e0217 */
[----:B------:R4:W-:Y:S04]  /*0d00*/  STG.E desc[UR4][R10.64], R27 ;  /* 0x0000001b0a007986 */ /* 0x0009e8000c101904 */
[----:B------:R-:W1:Y:S04]  /*0d10*/  LDG.E R20, desc[UR4][R12.64+0xc] ;  /* 0x00000c040c147981 */ /* 0x000e68000c1e1900 */
[----:B------:R-:W1:Y:S01]  /*0d20*/  LDG.E R14, desc[UR4][R14.64] ;  /* 0x000000040e0e7981 */ /* 0x000e62000c1e1900 */
[----:B------:R-:W-:Y:S02]  /*0d30*/  ISETP.NE.AND P0, PT, R7, RZ, PT ;  /* 0x000000ff0700720c */ /* 0x000fe40003f05270 */
[----:B------:R-:W-:-:S02]  /*0d40*/  IADD3 R9, PT, PT, R9, 0x4, RZ ;  /* 0x0000000409097810 */ /* 0x000fc40007ffe0ff */
[----:B------:R-:W-:Y:S01]  /*0d50*/  LEA R25, R4, R25, 0x2 ;  /* 0x0000001904197211 */ /* 0x000fe200078e10ff */
[----:B-1----:R-:W-:-:S05]  /*0d60*/  IMAD R21, R20, R14, R27 ;  /* 0x0000000e14157224 */ /* 0x002fca00078e021b */
[----:B------:R4:W-:Y:S03]  /*0d70*/  STG.E desc[UR4][R10.64], R21 ;  /* 0x000000150a007986 */ /* 0x0009e6000c101904 */
[----:B------:R-:W-:Y:S05]  /*0d80*/  @P0 BRA `(.L_x_1) ;  /* 0xfffffffc00900947 */ /* 0x000fea000383ffff */
.L_x_0:
[----:B------:R-:W-:-:S13]  /*0d90*/  ISETP.NE.AND P0, PT, R6, RZ, PT ;  /* 0x000000ff0600720c */ /* 0x000fda0003f05270 */
[----:B------:R-:W-:Y:S05]  /*0da0*/  @!P0 EXIT ;  /* 0x000000000000894d */ /* 0x000fea0003800000 */
[----:B------:R-:W1:Y:S01]  /*0db0*/  LDC.64 R14, c[0x0][0x380] ;  /* 0x0000e000ff0e7b82 */ /* 0x000e620000000a00 */
[-C--:B------:R-:W-:Y:S01]  /*0dc0*/  IMAD R2, R2, R8.reuse, UR6 ;  /* 0x0000000602027e24 */ /* 0x080fe2000f8e0208 */
[----:B------:R-:W-:-:S03]  /*0dd0*/  IADD3 R9, PT, PT, R5, R8, RZ ;  /* 0x0000000805097210 */ /* 0x000fc60007ffe0ff */
[----:B------:R-:W-:Y:S01]  /*0de0*/  IMAD R5, R2, R3, R0 ;  /* 0x0000000302057224 */ /* 0x000fe200078e0200 */
[----:B------:R-:W-:Y:S02]  /*0df0*/  IADD3 R0, PT, PT, -R6, RZ, RZ ;  /* 0x000000ff06007210 */ /* 0x000fe40007ffe1ff */
[----:B------:R-:W0:Y:S05]  /*0e00*/  LDC.64 R12, c[0x0][0x388] ;  /* 0x0000e200ff0c7b82 */ /* 0x000e2a0000000a00 */
.L_x_5:
[----:B-1----:R-:W-:-:S04]  /*0e10*/  IMAD.WIDE R2, R9, 0x4, R14 ;  /* 0x0000000409027825 */ /* 0x002fc800078e020e */
[----:B0-----:R-:W-:Y:S02]  /*0e20*/  IMAD.WIDE R6, R5, 0x4, R12 ;  /* 0x0000000405067825 */ /* 0x001fe400078e020c */
[----:B------:R-:W2:Y:S04]  /*0e30*/  LDG.E R2, desc[UR4][R2.64] ;  /* 0x0000000402027981 */ /* 0x000ea8000c1e1900 */
[----:B------:R-:W2:Y:S01]  /*0e40*/  LDG.E R6, desc[UR4][R6.64] ;  /* 0x0000000406067981 */ /* 0x000ea2000c1e1900 */
[----:B------:R-:W-:Y:S02]  /*0e50*/  IADD3 R0, PT, PT, R0, 0x1, RZ ;  /* 0x0000000100007810 */ /* 0x000fe40007ffe0ff */
[----:B------:R-:W-:Y:S02]  /*0e60*/  IADD3 R5, PT, PT, R4, R5, RZ ;  /* 0x0000000504057210 */ /* 0x000fe40007ffe0ff */
[----:B------:R-:W-:-:S02]  /*0e70*/  ISETP.NE.AND P0, PT, R0, RZ, PT ;  /* 0x000000ff0000720c */ /* 0x000fc40003f05270 */
[----:B------:R-:W-:Y:S01]  /*0e80*/  IADD3 R9, PT, PT, R9, 0x1, RZ ;  /* 0x0000000109097810 */ /* 0x000fe20007ffe0ff */
[----:B--234-:R-:W-:-:S05]  /*0e90*/  IMAD R21, R2, R6, R21 ;  /* 0x0000000602157224 */ /* 0x01cfca00078e0215 */
[----:B------:R0:W-:Y:S05]  /*0ea0*/  STG.E desc[UR4][R10.64], R21 ;  /* 0x000000150a007986 */ /* 0x0001ea000c101904 */
[----:B------:R-:W-:Y:S05]  /*0eb0*/  @P0 BRA `(.L_x_5) ;  /* 0xfffffffc00d40947 */ /* 0x000fea000383ffff */
[----:B------:R-:W-:Y:S05]  /*0ec0*/  EXIT ;  /* 0x000000000000794d */ /* 0x000fea0003800000 */
.L_x_6:
[----:B------:R-:W-:-:S00]  /*0ed0*/  BRA `(.L_x_6) ;  /* 0xfffffffc00fc7947 */ /* 0x000fc0000383ffff */
[----:B------:R-:W-:-:S00]  /*0ee0*/  NOP ;  /* 0x0000000000007918 */ /* 0x000fc00000000000 */
        /* <DEDUP_REMOVED lines=9> */
.L_x_7:


//--------------------- .nv.shared.reserved.0     --------------------------
	.section	.nv.shared.reserved.0,"aw",@nobits
	.weak		__nv_reservedSMEM_offset_0_alias
	.size		__nv_reservedSMEM_offset_0_alias, 0, 64
	.other		__nv_reservedSMEM_offset_0_alias,@"STO_CUDA_RESERVED_SHARED STV_DEFAULT"
__nv_reservedSMEM_offset_0_alias:
	.zero		0
	.zero		64


//--------------------- .nv.constant0._Z13cudaMatrixMulPiS_S_ --------------------------
	.section	.nv.constant0._Z13cudaMatrixMulPiS_S_,"a",@progbits
	.sectionflags	@""
	.align	4
.nv.constant0._Z13cudaMatrixMulPiS_S_:
	.zero		920


//--------------------- SYMBOLS --------------------------

	.type		.nv.reservedSmem.offset0,@object
	.size		.nv.reservedSmem.offset0,0x4
